//
// Generated by NVIDIA NVVM Compiler
//
// Compiler Build ID: CL-36424714
// Cuda compilation tools, release 13.0, V13.0.88
// Based on NVVM 20.0.0
//

.version 9.0
.target sm_100
.address_size 64

	// .globl	_Z6VecAddiPKfS0_Pf

.visible .entry _Z6VecAddiPKfS0_Pf(
	.param .u32 _Z6VecAddiPKfS0_Pf_param_0,
	.param .u64 .ptr .align 1 _Z6VecAddiPKfS0_Pf_param_1,
	.param .u64 .ptr .align 1 _Z6VecAddiPKfS0_Pf_param_2,
	.param .u64 .ptr .align 1 _Z6VecAddiPKfS0_Pf_param_3
)
{
	.reg .pred 	%p<2>;
	.reg .b32 	%r<6>;
	.reg .b32 	%f<4>;
	.reg .b64 	%rd<11>;

	ld.param.u32 	%r2, [_Z6VecAddiPKfS0_Pf_param_0];
	ld.param.u64 	%rd1, [_Z6VecAddiPKfS0_Pf_param_1];
	ld.param.u64 	%rd2, [_Z6VecAddiPKfS0_Pf_param_2];
	ld.param.u64 	%rd3, [_Z6VecAddiPKfS0_Pf_param_3];
	mov.u32 	%r3, %tid.x;
	mov.u32 	%r4, %ntid.x;
	mov.u32 	%r5, %ctaid.x;
	mad.lo.s32 	%r1, %r4, %r5, %r3;
	setp.ge.s32 	%p1, %r1, %r2;
	@%p1 bra 	$L__BB0_2;
	cvta.to.global.u64 	%rd4, %rd1;
	cvta.to.global.u64 	%rd5, %rd2;
	cvta.to.global.u64 	%rd6, %rd3;
	mul.wide.s32 	%rd7, %r1, 4;
	add.s64 	%rd8, %rd4, %rd7;
	ld.global.f32 	%f1, [%rd8];
	add.s64 	%rd9, %rd5, %rd7;
	ld.global.f32 	%f2, [%rd9];
	add.f32 	%f3, %f1, %f2;
	add.s64 	%rd10, %rd6, %rd7;
	st.global.f32 	[%rd10], %f3;
$L__BB0_2:
	ret;

}


// ===== COMPILED SASS (sm_100) =====

	.target	sm_100

	.elftype	@"ET_EXEC"


//--------------------- .note.nv.tkinfo           --------------------------
	.section	.note.nv.tkinfo,"",@"SHT_NOTE"
	.sectionflags	@"SHF_NOTE_NV_TKINFO"
	.tkinfo
        /*0018*/ 	.word	0x00000002
        /*0030*/ 	.string	""
        /*0030*/ 	.string	"ptxas"
        /*0030*/ 	.string	"Cuda compilation tools, release 13.0, V13.0.88"
        /*0030*/ 	.string	"Build cuda_13.0.r13.0/compiler.36424714_0"
        /*0030*/ 	.string	"-arch sm_100 -m 64 "



//--------------------- .note.nv.cuinfo           --------------------------
	.section	.note.nv.cuinfo,"",@"SHT_NOTE"
	.sectionflags	@"SHF_NOTE_NV_CUINFO"
        /*0018*/ 	.short	0x0002
        /*001a*/ 	.short	0x0064
        /*001c*/ 	.short	0x0082
	.zero		2


//--------------------- .nv.info                  --------------------------
	.section	.nv.info,"",@"SHT_CUDA_INFO"
	.align	4


	//----- nvinfo : EIATTR_REGCOUNT
	.align		4
        /*0000*/ 	.byte	0x04, 0x2f
        /*0002*/ 	.short	(.L_1 - .L_0)
	.align		4
.L_0:
        /*0004*/ 	.word	index@(_Z6VecAddiPKfS0_Pf)
        /*0008*/ 	.word	0x0000000c


	//----- nvinfo : EIATTR_FRAME_SIZE
	.align		4
.L_1:
        /*000c*/ 	.byte	0x04, 0x11
        /*000e*/ 	.short	(.L_3 - .L_2)
	.align		4
.L_2:
        /*0010*/ 	.word	index@(_Z6VecAddiPKfS0_Pf)
        /*0014*/ 	.word	0x00000000


	//----- nvinfo : EIATTR_MIN_STACK_SIZE
	.align		4
.L_3:
        /*0018*/ 	.byte	0x04, 0x12
        /*001a*/ 	.short	(.L_5 - .L_4)
	.align		4
.L_4:
        /*001c*/ 	.word	index@(_Z6VecAddiPKfS0_Pf)
        /*0020*/ 	.word	0x00000000
.L_5:


//--------------------- .nv.compat                --------------------------
	.section	.nv.compat,"",@"SHT_CUDA_COMPAT_INFO"
	.align	4
        /*0000*/ 	.byte	0x02, 0x09, 0x00, 0x00, 0x02, 0x02, 0x01, 0x00, 0x02, 0x05, 0x05, 0x00, 0x03, 0x07, 0x01, 0x01
        /*0010*/ 	.byte	0x02, 0x03, 0x00, 0x00, 0x02, 0x06, 0x01, 0x00, 0x04, 0x0b, 0x08, 0x00, 0x09, 0x00, 0x00, 0x00
        /*0020*/ 	.byte	0x00, 0x00, 0x00, 0x00


//--------------------- .nv.info._Z6VecAddiPKfS0_Pf --------------------------
	.section	.nv.info._Z6VecAddiPKfS0_Pf,"",@"SHT_CUDA_INFO"
	.sectionflags	@""
	.align	4


	//----- nvinfo : EIATTR_CUDA_API_VERSION
	.align		4
        /*0000*/ 	.byte	0x04, 0x37
        /*0002*/ 	.short	(.L_7 - .L_6)
.L_6:
        /*0004*/ 	.word	0x00000082


	//----- nvinfo : EIATTR_KPARAM_INFO
	.align		4
.L_7:
        /*0008*/ 	.byte	0x04, 0x17
        /*000a*/ 	.short	(.L_9 - .L_8)
.L_8:
        /*000c*/ 	.word	0x00000000
        /*0010*/ 	.short	0x0003
        /*0012*/ 	.short	0x0018
        /*0014*/ 	.byte	0x00, 0xf5, 0x21, 0x00


	//----- nvinfo : EIATTR_KPARAM_INFO
	.align		4
.L_9:
        /*0018*/ 	.byte	0x04, 0x17
        /*001a*/ 	.short	(.L_11 - .L_10)
.L_10:
        /*001c*/ 	.word	0x00000000
        /*0020*/ 	.short	0x0002
        /*0022*/ 	.short	0x0010
        /*0024*/ 	.byte	0x00, 0xf5, 0x21, 0x00


	//----- nvinfo : EIATTR_KPARAM_INFO
	.align		4
.L_11:
        /*0028*/ 	.byte	0x04, 0x17
        /*002a*/ 	.short	(.L_13 - .L_12)
.L_12:
        /*002c*/ 	.word	0x00000000
        /*0030*/ 	.short	0x0001
        /*0032*/ 	.short	0x0008
        /*0034*/ 	.byte	0x00, 0xf5, 0x21, 0x00


	//----- nvinfo : EIATTR_KPARAM_INFO
	.align		4
.L_13:
        /*0038*/ 	.byte	0x04, 0x17
        /*003a*/ 	.short	(.L_15 - .L_14)
.L_14:
        /*003c*/ 	.word	0x00000000
        /*0040*/ 	.short	0x0000
        /*0042*/ 	.short	0x0000
        /*0044*/ 	.byte	0x00, 0xf0, 0x11, 0x00


	//----- nvinfo : EIATTR_SPARSE_MMA_MASK
	.align		4
.L_15:
        /*0048*/ 	.byte	0x03, 0x50
        /*004a*/ 	.short	0x0000


	//----- nvinfo : EIATTR_MAXREG_COUNT
	.align		4
        /*004c*/ 	.byte	0x03, 0x1b
        /*004e*/ 	.short	0x00ff


	//----- nvinfo : EIATTR_MERCURY_ISA_VERSION
	.align		4
        /*0050*/ 	.byte	0x03, 0x5f
        /*0052*/ 	.short	0x0101


	//----- nvinfo : EIATTR_VRC_CTA_INIT_COUNT
	.align		4
        /*0054*/ 	.byte	0x02, 0x4a
	.zero		1
	.zero		1


	//----- nvinfo : EIATTR_EXIT_INSTR_OFFSETS
	.align		4
        /*0058*/ 	.byte	0x04, 0x1c
        /*005a*/ 	.short	(.L_17 - .L_16)


	//   ....[0]....
.L_16:
        /*005c*/ 	.word	0x00000070


	//   ....[1]....
        /*0060*/ 	.word	0x00000130


	//----- nvinfo : EIATTR_CBANK_PARAM_SIZE
	.align		4
.L_17:
        /*0064*/ 	.byte	0x03, 0x19
        /*0066*/ 	.short	0x0020


	//----- nvinfo : EIATTR_PARAM_CBANK
	.align		4
        /*0068*/ 	.byte	0x04, 0x0a
        /*006a*/ 	.short	(.L_19 - .L_18)
	.align		4
.L_18:
        /*006c*/ 	.word	index@(.nv.constant0._Z6VecAddiPKfS0_Pf)
        /*0070*/ 	.short	0x0380
        /*0072*/ 	.short	0x0020


	//----- nvinfo : EIATTR_SW_WAR
	.align		4
.L_19:
        /*0074*/ 	.byte	0x04, 0x36
        /*0076*/ 	.short	(.L_21 - .L_20)
.L_20:
        /*0078*/ 	.word	0x00000008
.L_21:


//--------------------- .nv.callgraph             --------------------------
	.section	.nv.callgraph,"",@"SHT_CUDA_CALLGRAPH"
	.align	4
	.sectionentsize	8
	.align		4
        /*0000*/ 	.word	0x00000000
	.align		4
        /*0004*/ 	.word	0xffffffff
	.align		4
        /*0008*/ 	.word	0x00000000
	.align		4
        /*000c*/ 	.word	0xfffffffe
	.align		4
        /*0010*/ 	.word	0x00000000
	.align		4
        /*0014*/ 	.word	0xfffffffd
	.align		4
        /*0018*/ 	.word	0x00000000
	.align		4
        /*001c*/ 	.word	0xfffffffc


//--------------------- .text._Z6VecAddiPKfS0_Pf  --------------------------
	.section	.text._Z6VecAddiPKfS0_Pf,"ax",@progbits
	.align	128
        .global         _Z6VecAddiPKfS0_Pf
        .type           _Z6VecAddiPKfS0_Pf,@function
        .size           _Z6VecAddiPKfS0_Pf,(.L_x_1 - _Z6VecAddiPKfS0_Pf)
        .other          _Z6VecAddiPKfS0_Pf,@"STO_CUDA_ENTRY STV_DEFAULT"
_Z6VecAddiPKfS0_Pf:
.text._Z6VecAddiPKfS0_Pf:
[----:B------:R-:W-:Y:S01]  /*0000*/  LDC R1, c[0x0][0x37c] ;  /* 0x0000df00ff017b82 */ /* 0x000fe20000000800 */
[----:B------:R-:W0:Y:S01]  /*0010*/  S2R R9, SR_TID.X ;  /* 0x0000000000097919 */ /* 0x000e220000002100 */
[----:B------:R-:W0:Y:S01]  /*0020*/  LDCU UR4, c[0x0][0x360] ;  /* 0x00006c00ff0477ac */ /* 0x000e220008000800 */
[----:B------:R-:W0:Y:S01]  /*0030*/  S2R R0, SR_CTAID.X ;  /* 0x0000000000007919 */ /* 0x000e220000002500 */
[----:B------:R-:W1:Y:S01]  /*0040*/  LDCU UR5, c[0x0][0x380] ;  /* 0x00007000ff0577ac */ /* 0x000e620008000800 */
[----:B0-----:R-:W-:-:S05]  /*0050*/  IMAD R9, R0, UR4, R9 ;  /* 0x0000000400097c24 */ /* 0x001fca000f8e0209 */
[----:B-1----:R-:W-:-:S13]  /*0060*/  ISETP.GE.AND P0, PT, R9, UR5, PT ;  /* 0x0000000509007c0c */ /* 0x002fda000bf06270 */
[----:B------:R-:W-:Y:S05]  /*0070*/  @P0 EXIT ;  /* 0x000000000000094d */ /* 0x000fea0003800000 */
[----:B------:R-:W0:Y:S01]  /*0080*/  LDC.64 R2, c[0x0][0x388] ;  /* 0x0000e200ff027b82 */ /* 0x000e220000000a00 */
[----:B------:R-:W1:Y:S07]  /*0090*/  LDCU.64 UR4, c[0x0][0x358] ;  /* 0x00006b00ff0477ac */ /* 0x000e6e0008000a00 */
[----:B------:R-:W2:Y:S08]  /*00a0*/  LDC.64 R4, c[0x0][0x390] ;  /* 0x0000e400ff047b82 */ /* 0x000eb00000000a00 */
[----:B------:R-:W3:Y:S01]  /*00b0*/  LDC.64 R6, c[0x0][0x398] ;  /* 0x0000e600ff067b82 */ /* 0x000ee20000000a00 */
[----:B0-----:R-:W-:-:S06]  /*00c0*/  IMAD.WIDE R2, R9, 0x4, R2 ;  /* 0x0000000409027825 */ /* 0x001fcc00078e0202 */
[----:B-1----:R-:W4:Y:S01]  /*00d0*/  LDG.E R2, desc[UR4][R2.64] ;  /* 0x0000000402027981 */ /* 0x002f22000c1e1900 */
[----:B--2---:R-:W-:-:S06]  /*00e0*/  IMAD.WIDE R4, R9, 0x4, R4 ;  /* 0x0000000409047825 */ /* 0x004fcc00078e0204 */
[----:B------:R-:W4:Y:S01]  /*00f0*/  LDG.E R5, desc[UR4][R4.64] ;  /* 0x0000000404057981 */ /* 0x000f22000c1e1900 */
[----:B---3--:R-:W-:-:S04]  /*0100*/  IMAD.WIDE R6, R9, 0x4, R6 ;  /* 0x0000000409067825 */ /* 0x008fc800078e0206 */
[----:B----4-:R-:W-:-:S05]  /*0110*/  FADD R9, R2, R5 ;  /* 0x0000000502097221 */ /* 0x010fca0000000000 */
[----:B------:R-:W-:Y:S01]  /*0120*/  STG.E desc[UR4][R6.64], R9 ;  /* 0x0000000906007986 */ /* 0x000fe2000c101904 */
[----:B------:R-:W-:Y:S05]  /*0130*/  EXIT ;  /* 0x000000000000794d */ /* 0x000fea0003800000 */
.L_x_0:
[----:B------:R-:W-:-:S00]  /*0140*/  BRA `(.L_x_0) ;  /* 0xfffffffc00fc7947 */ /* 0x000fc0000383ffff */
[----:B------:R-:W-:-:S00]  /*0150*/  NOP ;  /* 0x0000000000007918 */ /* 0x000fc00000000000 */
        /* <DEDUP_REMOVED lines=10> */
.L_x_1:


//--------------------- .nv.shared.reserved.0     --------------------------
	.section	.nv.shared.reserved.0,"aw",@nobits
	.weak		__nv_reservedSMEM_offset_0_alias
	.size		__nv_reservedSMEM_offset_0_alias, 0, 64
	.other		__nv_reservedSMEM_offset_0_alias,@"STO_CUDA_RESERVED_SHARED STV_DEFAULT"
__nv_reservedSMEM_offset_0_alias:
	.zero		0
	.zero		64


//--------------------- .nv.constant0._Z6VecAddiPKfS0_Pf --------------------------
	.section	.nv.constant0._Z6VecAddiPKfS0_Pf,"a",@progbits
	.sectionflags	@""
	.align	4
.nv.constant0._Z6VecAddiPKfS0_Pf:
	.zero		928


//--------------------- SYMBOLS --------------------------

	.type		.nv.reservedSmem.offset0,@object
	.size		.nv.reservedSmem.offset0,0x4
